//
// Generated by NVIDIA NVVM Compiler
//
// Compiler Build ID: CL-36424714
// Cuda compilation tools, release 13.0, V13.0.88
// Based on NVVM 20.0.0
//

.version 9.0
.target sm_100
.address_size 64

	// .globl	_Z7ReversePim
// scratch has been demoted

.visible .entry _Z7ReversePim(
	.param .u64 .ptr .align 1 _Z7ReversePim_param_0,
	.param .u64 _Z7ReversePim_param_1
)
{
	.reg .b32 	%r<11>;
	.reg .b64 	%rd<5>;
	// demoted variable
	.shared .align 4 .b8 scratch[1024];
	ld.param.u64 	%rd1, [_Z7ReversePim_param_0];
	cvta.to.global.u64 	%rd2, %rd1;
	mov.u32 	%r1, %ctaid.x;
	mov.u32 	%r2, %ntid.x;
	mov.u32 	%r3, %tid.x;
	mad.lo.s32 	%r4, %r1, %r2, %r3;
	mul.wide.u32 	%rd3, %r4, 4;
	add.s64 	%rd4, %rd2, %rd3;
	ld.global.u32 	%r5, [%rd4];
	shl.b32 	%r6, %r3, 2;
	mov.u32 	%r7, scratch;
	add.s32 	%r8, %r7, %r6;
	st.shared.u32 	[%r8], %r5;
	bar.sync 	0;
	sub.s32 	%r9, %r7, %r6;
	ld.shared.u32 	%r10, [%r9+1020];
	st.global.u32 	[%rd4], %r10;
	ret;

}


// ===== COMPILED SASS (sm_100) =====

	.target	sm_100

	.elftype	@"ET_EXEC"


//--------------------- .note.nv.tkinfo           --------------------------
	.section	.note.nv.tkinfo,"",@"SHT_NOTE"
	.sectionflags	@"SHF_NOTE_NV_TKINFO"
	.tkinfo
        /*0018*/ 	.word	0x00000002
        /*0030*/ 	.string	""
        /*0030*/ 	.string	"ptxas"
        /*0030*/ 	.string	"Cuda compilation tools, release 13.0, V13.0.88"
        /*0030*/ 	.string	"Build cuda_13.0.r13.0/compiler.36424714_0"
        /*0030*/ 	.string	"-arch sm_100 -m 64 "



//--------------------- .note.nv.cuinfo           --------------------------
	.section	.note.nv.cuinfo,"",@"SHT_NOTE"
	.sectionflags	@"SHF_NOTE_NV_CUINFO"
        /*0018*/ 	.short	0x0002
        /*001a*/ 	.short	0x0064
        /*001c*/ 	.short	0x0082
	.zero		2


//--------------------- .nv.info                  --------------------------
	.section	.nv.info,"",@"SHT_CUDA_INFO"
	.align	4


	//----- nvinfo : EIATTR_REGCOUNT
	.align		4
        /*0000*/ 	.byte	0x04, 0x2f
        /*0002*/ 	.short	(.L_1 - .L_0)
	.align		4
.L_0:
        /*0004*/ 	.word	index@(_Z7ReversePim)
        /*0008*/ 	.word	0x0000000a


	//----- nvinfo : EIATTR_FRAME_SIZE
	.align		4
.L_1:
        /*000c*/ 	.byte	0x04, 0x11
        /*000e*/ 	.short	(.L_3 - .L_2)
	.align		4
.L_2:
        /*0010*/ 	.word	index@(_Z7ReversePim)
        /*0014*/ 	.word	0x00000000


	//----- nvinfo : EIATTR_MIN_STACK_SIZE
	.align		4
.L_3:
        /*0018*/ 	.byte	0x04, 0x12
        /*001a*/ 	.short	(.L_5 - .L_4)
	.align		4
.L_4:
        /*001c*/ 	.word	index@(_Z7ReversePim)
        /*0020*/ 	.word	0x00000000
.L_5:


//--------------------- .nv.compat                --------------------------
	.section	.nv.compat,"",@"SHT_CUDA_COMPAT_INFO"
	.align	4
        /*0000*/ 	.byte	0x02, 0x09, 0x00, 0x00, 0x02, 0x02, 0x01, 0x00, 0x02, 0x05, 0x05, 0x00, 0x03, 0x07, 0x01, 0x01
        /*0010*/ 	.byte	0x02, 0x03, 0x00, 0x00, 0x02, 0x06, 0x01, 0x00, 0x04, 0x0b, 0x08, 0x00, 0x09, 0x00, 0x00, 0x00
        /*0020*/ 	.byte	0x00, 0x00, 0x00, 0x00


//--------------------- .nv.info._Z7ReversePim    --------------------------
	.section	.nv.info._Z7ReversePim,"",@"SHT_CUDA_INFO"
	.sectionflags	@""
	.align	4


	//----- nvinfo : EIATTR_CUDA_API_VERSION
	.align		4
        /*0000*/ 	.byte	0x04, 0x37
        /*0002*/ 	.short	(.L_7 - .L_6)
.L_6:
        /*0004*/ 	.word	0x00000082


	//----- nvinfo : EIATTR_KPARAM_INFO
	.align		4
.L_7:
        /*0008*/ 	.byte	0x04, 0x17
        /*000a*/ 	.short	(.L_9 - .L_8)
.L_8:
        /*000c*/ 	.word	0x00000000
        /*0010*/ 	.short	0x0001
        /*0012*/ 	.short	0x0008
        /*0014*/ 	.byte	0x00, 0xf0, 0x21, 0x00


	//----- nvinfo : EIATTR_KPARAM_INFO
	.align		4
.L_9:
        /*0018*/ 	.byte	0x04, 0x17
        /*001a*/ 	.short	(.L_11 - .L_10)
.L_10:
        /*001c*/ 	.word	0x00000000
        /*0020*/ 	.short	0x0000
        /*0022*/ 	.short	0x0000
        /*0024*/ 	.byte	0x00, 0xf5, 0x21, 0x00


	//----- nvinfo : EIATTR_SPARSE_MMA_MASK
	.align		4
.L_11:
        /*0028*/ 	.byte	0x03, 0x50
        /*002a*/ 	.short	0x0000


	//----- nvinfo : EIATTR_MAXREG_COUNT
	.align		4
        /*002c*/ 	.byte	0x03, 0x1b
        /*002e*/ 	.short	0x00ff


	//----- nvinfo : EIATTR_NUM_BARRIERS
	.align		4
        /*0030*/ 	.byte	0x02, 0x4c
        /*0032*/ 	.byte	0x01
	.zero		1


	//----- nvinfo : EIATTR_MERCURY_ISA_VERSION
	.align		4
        /*0034*/ 	.byte	0x03, 0x5f
        /*0036*/ 	.short	0x0101


	//----- nvinfo : EIATTR_VRC_CTA_INIT_COUNT
	.align		4
        /*0038*/ 	.byte	0x02, 0x4a
	.zero		1
	.zero		1


	//----- nvinfo : EIATTR_EXIT_INSTR_OFFSETS
	.align		4
        /*003c*/ 	.byte	0x04, 0x1c
        /*003e*/ 	.short	(.L_13 - .L_12)


	//   ....[0]....
.L_12:
        /*0040*/ 	.word	0x00000120


	//----- nvinfo : EIATTR_CBANK_PARAM_SIZE
	.align		4
.L_13:
        /*0044*/ 	.byte	0x03, 0x19
        /*0046*/ 	.short	0x0010


	//----- nvinfo : EIATTR_PARAM_CBANK
	.align		4
        /*0048*/ 	.byte	0x04, 0x0a
        /*004a*/ 	.short	(.L_15 - .L_14)
	.align		4
.L_14:
        /*004c*/ 	.word	index@(.nv.constant0._Z7ReversePim)
        /*0050*/ 	.short	0x0380
        /*0052*/ 	.short	0x0010


	//----- nvinfo : EIATTR_SW_WAR
	.align		4
.L_15:
        /*0054*/ 	.byte	0x04, 0x36
        /*0056*/ 	.short	(.L_17 - .L_16)
.L_16:
        /*0058*/ 	.word	0x00000008
.L_17:


//--------------------- .nv.callgraph             --------------------------
	.section	.nv.callgraph,"",@"SHT_CUDA_CALLGRAPH"
	.align	4
	.sectionentsize	8
	.align		4
        /*0000*/ 	.word	0x00000000
	.align		4
        /*0004*/ 	.word	0xffffffff
	.align		4
        /*0008*/ 	.word	0x00000000
	.align		4
        /*000c*/ 	.word	0xfffffffe
	.align		4
        /*0010*/ 	.word	0x00000000
	.align		4
        /*0014*/ 	.word	0xfffffffd
	.align		4
        /*0018*/ 	.word	0x00000000
	.align		4
        /*001c*/ 	.word	0xfffffffc


//--------------------- .text._Z7ReversePim       --------------------------
	.section	.text._Z7ReversePim,"ax",@progbits
	.align	128
        .global         _Z7ReversePim
        .type           _Z7ReversePim,@function
        .size           _Z7ReversePim,(.L_x_1 - _Z7ReversePim)
        .other          _Z7ReversePim,@"STO_CUDA_ENTRY STV_DEFAULT"
_Z7ReversePim:
.text._Z7ReversePim:
[----:B------:R-:W-:Y:S01]  /*0000*/  LDC R1, c[0x0][0x37c] ;  /* 0x0000df00ff017b82 */ /* 0x000fe20000000800 */
[----:B------:R-:W0:Y:S07]  /*0010*/  S2R R7, SR_TID.X ;  /* 0x0000000000077919 */ /* 0x000e2e0000002100 */
[----:B------:R-:W0:Y:S01]  /*0020*/  S2UR UR6, SR_CTAID.X ;  /* 0x00000000000679c3 */ /* 0x000e220000002500 */
[----:B------:R-:W1:Y:S07]  /*0030*/  LDCU.64 UR4, c[0x0][0x358] ;  /* 0x00006b00ff0477ac */ /* 0x000e6e0008000a00 */
[----:B------:R-:W0:Y:S08]  /*0040*/  LDC R5, c[0x0][0x360] ;  /* 0x0000d800ff057b82 */ /* 0x000e300000000800 */
[----:B------:R-:W2:Y:S01]  /*0050*/  LDC.64 R2, c[0x0][0x380] ;  /* 0x0000e000ff027b82 */ /* 0x000ea20000000a00 */
[----:B0-----:R-:W-:-:S04]  /*0060*/  IMAD R5, R5, UR6, R7 ;  /* 0x0000000605057c24 */ /* 0x001fc8000f8e0207 */
[----:B--2---:R-:W-:-:S05]  /*0070*/  IMAD.WIDE.U32 R2, R5, 0x4, R2 ;  /* 0x0000000405027825 */ /* 0x004fca00078e0002 */
[----:B-1----:R-:W2:Y:S01]  /*0080*/  LDG.E R0, desc[UR4][R2.64] ;  /* 0x0000000402007981 */ /* 0x002ea2000c1e1900 */
[----:B------:R-:W-:Y:S01]  /*0090*/  MOV R4, 0x400 ;  /* 0x0000040000047802 */ /* 0x000fe20000000f00 */
[----:B------:R-:W0:Y:S03]  /*00a0*/  S2R R5, SR_CgaCtaId ;  /* 0x0000000000057919 */ /* 0x000e260000008800 */
[----:B0-----:R-:W-:-:S04]  /*00b0*/  LEA R4, R5, R4, 0x18 ;  /* 0x0000000405047211 */ /* 0x001fc800078ec0ff */
[C---:B------:R-:W-:Y:S01]  /*00c0*/  LEA R5, R7.reuse, R4, 0x2 ;  /* 0x0000000407057211 */ /* 0x040fe200078e10ff */
[----:B------:R-:W-:-:S04]  /*00d0*/  IMAD R4, R7, -0x4, R4 ;  /* 0xfffffffc07047824 */ /* 0x000fc800078e0204 */
[----:B--2---:R-:W-:Y:S01]  /*00e0*/  STS [R5], R0 ;  /* 0x0000000005007388 */ /* 0x004fe20000000800 */
[----:B------:R-:W-:Y:S06]  /*00f0*/  BAR.SYNC.DEFER_BLOCKING 0x0 ;  /* 0x0000000000007b1d */ /* 0x000fec0000010000 */
[----:B------:R-:W0:Y:S04]  /*0100*/  LDS R7, [R4+0x3fc] ;  /* 0x0003fc0004077984 */ /* 0x000e280000000800 */
[----:B0-----:R-:W-:Y:S01]  /*0110*/  STG.E desc[UR4][R2.64], R7 ;  /* 0x0000000702007986 */ /* 0x001fe2000c101904 */
[----:B------:R-:W-:Y:S05]  /*0120*/  EXIT ;  /* 0x000000000000794d */ /* 0x000fea0003800000 */
.L_x_0:
[----:B------:R-:W-:-:S00]  /*0130*/  BRA `(.L_x_0) ;  /* 0xfffffffc00fc7947 */ /* 0x000fc0000383ffff */
[----:B------:R-:W-:-:S00]  /*0140*/  NOP ;  /* 0x0000000000007918 */ /* 0x000fc00000000000 */
        /* <DEDUP_REMOVED lines=11> */
.L_x_1:


//--------------------- .nv.shared._Z7ReversePim  --------------------------
	.section	.nv.shared._Z7ReversePim,"aw",@nobits
	.sectionflags	@""
	.align	4
.nv.shared._Z7ReversePim:
	.zero		2048


//--------------------- .nv.shared.reserved.0     --------------------------
	.section	.nv.shared.reserved.0,"aw",@nobits
	.weak		__nv_reservedSMEM_offset_0_alias
	.size		__nv_reservedSMEM_offset_0_alias, 0, 64
	.other		__nv_reservedSMEM_offset_0_alias,@"STO_CUDA_RESERVED_SHARED STV_DEFAULT"
__nv_reservedSMEM_offset_0_alias:
	.zero		0
	.zero		64


//--------------------- .nv.constant0._Z7ReversePim --------------------------
	.section	.nv.constant0._Z7ReversePim,"a",@progbits
	.sectionflags	@""
	.align	4
.nv.constant0._Z7ReversePim:
	.zero		912


//--------------------- SYMBOLS --------------------------

	.type		.nv.reservedSmem.offset0,@object
	.size		.nv.reservedSmem.offset0,0x4
	.type		.nv.reservedSmem.cap,@object
	.size		.nv.reservedSmem.cap,0x4
